//
// Generated by NVIDIA NVVM Compiler
//
// Compiler Build ID: CL-36424714
// Cuda compilation tools, release 13.0, V13.0.88
// Based on NVVM 20.0.0
//

.version 9.0
.target sm_100
.address_size 64

	// .globl	_Z9compute_XPiS_i
.global .align 1 .b8 POSSIBLE_CHAR[27] = {65, 66, 67, 68, 69, 70, 71, 72, 73, 74, 75, 76, 77, 78, 79, 80, 81, 82, 83, 84, 85, 86, 87, 88, 89, 90};

.visible .entry _Z9compute_XPiS_i(
	.param .u64 .ptr .align 1 _Z9compute_XPiS_i_param_0,
	.param .u64 .ptr .align 1 _Z9compute_XPiS_i_param_1,
	.param .u32 _Z9compute_XPiS_i_param_2
)
{
	.reg .pred 	%p<13>;
	.reg .b32 	%r<48>;
	.reg .b64 	%rd<38>;

	ld.param.u64 	%rd12, [_Z9compute_XPiS_i_param_0];
	ld.param.u64 	%rd13, [_Z9compute_XPiS_i_param_1];
	ld.param.u32 	%r16, [_Z9compute_XPiS_i_param_2];
	cvta.to.global.u64 	%rd1, %rd12;
	cvta.to.global.u64 	%rd2, %rd13;
	setp.lt.s32 	%p1, %r16, 0;
	@%p1 bra 	$L__BB0_26;
	mov.u32 	%r18, %tid.x;
	cvt.u64.u32 	%rd14, %r18;
	mov.u64 	%rd15, POSSIBLE_CHAR;
	add.s64 	%rd3, %rd15, %rd14;
	add.s32 	%r1, %r16, 1;
	mad.lo.s32 	%r2, %r18, %r16, %r18;
	mul.wide.u32 	%rd16, %r2, 4;
	add.s64 	%rd4, %rd1, %rd16;
	and.b32  	%r3, %r1, 3;
	setp.lt.u32 	%p2, %r16, 3;
	mov.b32 	%r47, 0;
	@%p2 bra 	$L__BB0_18;
	and.b32  	%r47, %r1, -4;
	mov.b32 	%r43, 0;
	cvt.s64.s32 	%rd19, %r2;
$L__BB0_3:
	setp.ne.s32 	%p3, %r43, 0;
	cvt.s64.s32 	%rd17, %r43;
	mul.wide.s32 	%rd18, %r43, 4;
	add.s64 	%rd5, %rd2, %rd18;
	add.s64 	%rd20, %rd17, %rd19;
	shl.b64 	%rd21, %rd20, 2;
	add.s64 	%rd6, %rd1, %rd21;
	@%p3 bra 	$L__BB0_5;
	mov.b32 	%r25, 0;
	st.global.u32 	[%rd4], %r25;
	bra.uni 	$L__BB0_8;
$L__BB0_5:
	ld.global.u32 	%r20, [%rd5+-4];
	ld.global.s8 	%r21, [%rd3];
	setp.ne.s32 	%p4, %r20, %r21;
	@%p4 bra 	$L__BB0_7;
	add.s32 	%r24, %r43, %r2;
	mul.wide.u32 	%rd24, %r24, 4;
	add.s64 	%rd25, %rd1, %rd24;
	st.global.u32 	[%rd25], %r43;
	bra.uni 	$L__BB0_8;
$L__BB0_7:
	ld.global.u32 	%r22, [%rd6+-4];
	add.s32 	%r23, %r43, %r2;
	mul.wide.u32 	%rd22, %r23, 4;
	add.s64 	%rd23, %rd1, %rd22;
	st.global.u32 	[%rd23], %r22;
$L__BB0_8:
	ld.global.u32 	%r26, [%rd5];
	ld.global.s8 	%r27, [%rd3];
	setp.eq.s32 	%p5, %r26, %r27;
	mul.wide.u32 	%rd26, %r43, 4;
	add.s64 	%rd7, %rd4, %rd26;
	@%p5 bra 	$L__BB0_10;
	add.s32 	%r28, %r43, %r2;
	mul.wide.s32 	%rd27, %r28, 4;
	add.s64 	%rd28, %rd1, %rd27;
	ld.global.u32 	%r29, [%rd28];
	st.global.u32 	[%rd7+4], %r29;
	bra.uni 	$L__BB0_11;
$L__BB0_10:
	add.s32 	%r30, %r43, 1;
	st.global.u32 	[%rd7+4], %r30;
$L__BB0_11:
	ld.global.u32 	%r31, [%rd5+4];
	ld.global.s8 	%r32, [%rd3];
	setp.eq.s32 	%p6, %r31, %r32;
	@%p6 bra 	$L__BB0_13;
	ld.global.u32 	%r33, [%rd6+4];
	st.global.u32 	[%rd7+8], %r33;
	bra.uni 	$L__BB0_14;
$L__BB0_13:
	add.s32 	%r34, %r43, 2;
	st.global.u32 	[%rd7+8], %r34;
$L__BB0_14:
	ld.global.u32 	%r35, [%rd5+8];
	ld.global.s8 	%r36, [%rd3];
	setp.eq.s32 	%p7, %r35, %r36;
	@%p7 bra 	$L__BB0_16;
	ld.global.u32 	%r37, [%rd6+8];
	st.global.u32 	[%rd7+12], %r37;
	bra.uni 	$L__BB0_17;
$L__BB0_16:
	add.s32 	%r38, %r43, 3;
	st.global.u32 	[%rd7+12], %r38;
$L__BB0_17:
	add.s32 	%r43, %r43, 4;
	setp.ne.s32 	%p8, %r43, %r47;
	@%p8 bra 	$L__BB0_3;
$L__BB0_18:
	setp.eq.s32 	%p9, %r3, 0;
	@%p9 bra 	$L__BB0_26;
	add.s64 	%rd8, %rd1, -4;
	cvt.s64.s32 	%rd9, %r2;
	add.s64 	%rd10, %rd2, -4;
	add.s32 	%r46, %r47, %r2;
	neg.s32 	%r45, %r3;
$L__BB0_20:
	.pragma "nounroll";
	cvt.s64.s32 	%rd11, %r47;
	setp.eq.s32 	%p10, %r47, 0;
	@%p10 bra 	$L__BB0_24;
	shl.b64 	%rd29, %rd11, 2;
	add.s64 	%rd30, %rd10, %rd29;
	ld.global.u32 	%r39, [%rd30];
	ld.global.s8 	%r40, [%rd3];
	setp.eq.s32 	%p11, %r39, %r40;
	@%p11 bra 	$L__BB0_23;
	add.s64 	%rd31, %rd9, %rd11;
	shl.b64 	%rd32, %rd31, 2;
	add.s64 	%rd33, %rd8, %rd32;
	ld.global.u32 	%r41, [%rd33];
	mul.wide.u32 	%rd34, %r46, 4;
	add.s64 	%rd35, %rd1, %rd34;
	st.global.u32 	[%rd35], %r41;
	bra.uni 	$L__BB0_25;
$L__BB0_23:
	mul.wide.u32 	%rd36, %r46, 4;
	add.s64 	%rd37, %rd1, %rd36;
	st.global.u32 	[%rd37], %r47;
	bra.uni 	$L__BB0_25;
$L__BB0_24:
	mov.b32 	%r42, 0;
	st.global.u32 	[%rd4], %r42;
$L__BB0_25:
	add.s32 	%r47, %r47, 1;
	add.s32 	%r46, %r46, 1;
	add.s32 	%r45, %r45, 1;
	setp.ne.s32 	%p12, %r45, 0;
	@%p12 bra 	$L__BB0_20;
$L__BB0_26:
	ret;

}
	// .globl	_Z12compute_DistPiS_S_S_iii
.visible .entry _Z12compute_DistPiS_S_S_iii(
	.param .u64 .ptr .align 1 _Z12compute_DistPiS_S_S_iii_param_0,
	.param .u64 .ptr .align 1 _Z12compute_DistPiS_S_S_iii_param_1,
	.param .u64 .ptr .align 1 _Z12compute_DistPiS_S_S_iii_param_2,
	.param .u64 .ptr .align 1 _Z12compute_DistPiS_S_S_iii_param_3,
	.param .u32 _Z12compute_DistPiS_S_S_iii_param_4,
	.param .u32 _Z12compute_DistPiS_S_S_iii_param_5,
	.param .u32 _Z12compute_DistPiS_S_S_iii_param_6
)
{
	.reg .pred 	%p<6>;
	.reg .b32 	%r<43>;
	.reg .b64 	%rd<23>;

	ld.param.u64 	%rd5, [_Z12compute_DistPiS_S_S_iii_param_0];
	ld.param.u64 	%rd2, [_Z12compute_DistPiS_S_S_iii_param_1];
	ld.param.u64 	%rd3, [_Z12compute_DistPiS_S_S_iii_param_2];
	ld.param.u64 	%rd4, [_Z12compute_DistPiS_S_S_iii_param_3];
	ld.param.u32 	%r15, [_Z12compute_DistPiS_S_S_iii_param_4];
	ld.param.u32 	%r16, [_Z12compute_DistPiS_S_S_iii_param_6];
	cvta.to.global.u64 	%rd1, %rd5;
	mov.u32 	%r17, %ctaid.x;
	shl.b32 	%r18, %r17, 4;
	mov.u32 	%r19, %tid.x;
	add.s32 	%r42, %r18, %r19;
	setp.gt.s32 	%p1, %r42, %r15;
	@%p1 bra 	$L__BB1_10;
	setp.eq.s32 	%p2, %r16, 0;
	mov.b32 	%r41, 0;
	@%p2 bra 	$L__BB1_9;
	setp.ne.s32 	%p3, %r42, 0;
	@%p3 bra 	$L__BB1_4;
	mad.lo.s32 	%r42, %r16, %r15, %r16;
	mov.u32 	%r41, %r16;
	bra.uni 	$L__BB1_9;
$L__BB1_4:
	add.s32 	%r21, %r42, -1;
	cvta.to.global.u64 	%rd6, %rd3;
	mul.wide.s32 	%rd7, %r21, 4;
	add.s64 	%rd8, %rd6, %rd7;
	ld.global.u32 	%r22, [%rd8];
	add.s32 	%r3, %r16, -1;
	cvta.to.global.u64 	%rd9, %rd4;
	mul.wide.s32 	%rd10, %r16, 4;
	add.s64 	%rd11, %rd9, %rd10;
	ld.global.u32 	%r4, [%rd11+-4];
	setp.ne.s32 	%p4, %r22, %r4;
	@%p4 bra 	$L__BB1_6;
	add.s32 	%r34, %r3, %r42;
	mad.lo.s32 	%r35, %r3, %r15, %r34;
	add.s32 	%r36, %r15, %r35;
	mul.wide.s32 	%rd19, %r35, 4;
	add.s64 	%rd20, %rd1, %rd19;
	ld.global.u32 	%r37, [%rd20];
	ld.global.u32 	%r38, [%rd20+-4];
	min.s32 	%r39, %r38, %r34;
	min.s32 	%r40, %r37, %r39;
	add.s32 	%r41, %r40, 1;
	add.s32 	%r42, %r36, 1;
	bra.uni 	$L__BB1_9;
$L__BB1_6:
	add.s32 	%r23, %r4, -65;
	add.s32 	%r7, %r15, 1;
	mad.lo.s32 	%r24, %r23, %r15, %r23;
	add.s32 	%r25, %r24, %r42;
	cvta.to.global.u64 	%rd12, %rd2;
	mul.wide.s32 	%rd13, %r25, 4;
	add.s64 	%rd14, %rd12, %rd13;
	ld.global.u32 	%r8, [%rd14];
	setp.ne.s32 	%p5, %r8, 0;
	@%p5 bra 	$L__BB1_8;
	mad.lo.s32 	%r30, %r3, %r7, %r42;
	mul.wide.s32 	%rd17, %r30, 4;
	add.s64 	%rd18, %rd1, %rd17;
	ld.global.u32 	%r31, [%rd18];
	ld.global.u32 	%r32, [%rd18+-4];
	min.s32 	%r33, %r31, %r32;
	add.s32 	%r41, %r33, 1;
	add.s32 	%r42, %r30, %r7;
	bra.uni 	$L__BB1_9;
$L__BB1_8:
	mad.lo.s32 	%r26, %r3, %r7, %r8;
	mul.wide.s32 	%rd15, %r26, 4;
	add.s64 	%rd16, %rd1, %rd15;
	ld.global.u32 	%r27, [%rd16];
	not.b32 	%r28, %r8;
	add.s32 	%r29, %r27, %r42;
	add.s32 	%r41, %r29, %r28;
	mad.lo.s32 	%r42, %r16, %r7, %r42;
$L__BB1_9:
	mul.wide.s32 	%rd21, %r42, 4;
	add.s64 	%rd22, %rd1, %rd21;
	st.global.u32 	[%rd22], %r41;
	bar.sync 	0;
$L__BB1_10:
	ret;

}


// ===== COMPILED SASS (sm_100) =====

	.target	sm_100

	.elftype	@"ET_EXEC"


//--------------------- .note.nv.tkinfo           --------------------------
	.section	.note.nv.tkinfo,"",@"SHT_NOTE"
	.sectionflags	@"SHF_NOTE_NV_TKINFO"
	.tkinfo
        /*0018*/ 	.word	0x00000002
        /*0030*/ 	.string	""
        /*0030*/ 	.string	"ptxas"
        /*0030*/ 	.string	"Cuda compilation tools, release 13.0, V13.0.88"
        /*0030*/ 	.string	"Build cuda_13.0.r13.0/compiler.36424714_0"
        /*0030*/ 	.string	"-arch sm_100 -m 64 "



//--------------------- .note.nv.cuinfo           --------------------------
	.section	.note.nv.cuinfo,"",@"SHT_NOTE"
	.sectionflags	@"SHF_NOTE_NV_CUINFO"
        /*0018*/ 	.short	0x0002
        /*001a*/ 	.short	0x0064
        /*001c*/ 	.short	0x0082
	.zero		2


//--------------------- .nv.info                  --------------------------
	.section	.nv.info,"",@"SHT_CUDA_INFO"
	.align	4


	//----- nvinfo : EIATTR_REGCOUNT
	.align		4
        /*0000*/ 	.byte	0x04, 0x2f
        /*0002*/ 	.short	(.L_2 - .L_1)
	.align		4
.L_1:
        /*0004*/ 	.word	index@(_Z9compute_XPiS_i)
        /*0008*/ 	.word	0x00000020


	//----- nvinfo : EIATTR_FRAME_SIZE
	.align		4
.L_2:
        /*000c*/ 	.byte	0x04, 0x11
        /*000e*/ 	.short	(.L_4 - .L_3)
	.align		4
.L_3:
        /*0010*/ 	.word	index@(_Z9compute_XPiS_i)
        /*0014*/ 	.word	0x00000000


	//----- nvinfo : EIATTR_REGCOUNT
	.align		4
.L_4:
        /*0018*/ 	.byte	0x04, 0x2f
        /*001a*/ 	.short	(.L_6 - .L_5)
	.align		4
.L_5:
        /*001c*/ 	.word	index@(_Z12compute_DistPiS_S_S_iii)
        /*0020*/ 	.word	0x00000012


	//----- nvinfo : EIATTR_FRAME_SIZE
	.align		4
.L_6:
        /*0024*/ 	.byte	0x04, 0x11
        /*0026*/ 	.short	(.L_8 - .L_7)
	.align		4
.L_7:
        /*0028*/ 	.word	index@(_Z12compute_DistPiS_S_S_iii)
        /*002c*/ 	.word	0x00000000


	//----- nvinfo : EIATTR_MIN_STACK_SIZE
	.align		4
.L_8:
        /*0030*/ 	.byte	0x04, 0x12
        /*0032*/ 	.short	(.L_10 - .L_9)
	.align		4
.L_9:
        /*0034*/ 	.word	index@(_Z12compute_DistPiS_S_S_iii)
        /*0038*/ 	.word	0x00000000


	//----- nvinfo : EIATTR_MIN_STACK_SIZE
	.align		4
.L_10:
        /*003c*/ 	.byte	0x04, 0x12
        /*003e*/ 	.short	(.L_12 - .L_11)
	.align		4
.L_11:
        /*0040*/ 	.word	index@(_Z9compute_XPiS_i)
        /*0044*/ 	.word	0x00000000
.L_12:


//--------------------- .nv.compat                --------------------------
	.section	.nv.compat,"",@"SHT_CUDA_COMPAT_INFO"
	.align	4
        /*0000*/ 	.byte	0x02, 0x09, 0x00, 0x00, 0x02, 0x02, 0x01, 0x00, 0x02, 0x05, 0x05, 0x00, 0x03, 0x07, 0x01, 0x01
        /*0010*/ 	.byte	0x02, 0x03, 0x00, 0x00, 0x02, 0x06, 0x01, 0x00, 0x04, 0x0b, 0x08, 0x00, 0x09, 0x00, 0x00, 0x00
        /*0020*/ 	.byte	0x00, 0x00, 0x00, 0x00


//--------------------- .nv.info._Z12compute_DistPiS_S_S_iii --------------------------
	.section	.nv.info._Z12compute_DistPiS_S_S_iii,"",@"SHT_CUDA_INFO"
	.sectionflags	@""
	.align	4


	//----- nvinfo : EIATTR_CUDA_API_VERSION
	.align		4
        /*0000*/ 	.byte	0x04, 0x37
        /*0002*/ 	.short	(.L_14 - .L_13)
.L_13:
        /*0004*/ 	.word	0x00000082


	//----- nvinfo : EIATTR_KPARAM_INFO
	.align		4
.L_14:
        /*0008*/ 	.byte	0x04, 0x17
        /*000a*/ 	.short	(.L_16 - .L_15)
.L_15:
        /*000c*/ 	.word	0x00000000
        /*0010*/ 	.short	0x0006
        /*0012*/ 	.short	0x0028
        /*0014*/ 	.byte	0x00, 0xf0, 0x11, 0x00


	//----- nvinfo : EIATTR_KPARAM_INFO
	.align		4
.L_16:
        /*0018*/ 	.byte	0x04, 0x17
        /*001a*/ 	.short	(.L_18 - .L_17)
.L_17:
        /*001c*/ 	.word	0x00000000
        /*0020*/ 	.short	0x0005
        /*0022*/ 	.short	0x0024
        /*0024*/ 	.byte	0x00, 0xf0, 0x11, 0x00


	//----- nvinfo : EIATTR_KPARAM_INFO
	.align		4
.L_18:
        /*0028*/ 	.byte	0x04, 0x17
        /*002a*/ 	.short	(.L_20 - .L_19)
.L_19:
        /*002c*/ 	.word	0x00000000
        /*0030*/ 	.short	0x0004
        /*0032*/ 	.short	0x0020
        /*0034*/ 	.byte	0x00, 0xf0, 0x11, 0x00


	//----- nvinfo : EIATTR_KPARAM_INFO
	.align		4
.L_20:
        /*0038*/ 	.byte	0x04, 0x17
        /*003a*/ 	.short	(.L_22 - .L_21)
.L_21:
        /*003c*/ 	.word	0x00000000
        /*0040*/ 	.short	0x0003
        /*0042*/ 	.short	0x0018
        /*0044*/ 	.byte	0x00, 0xf5, 0x21, 0x00


	//----- nvinfo : EIATTR_KPARAM_INFO
	.align		4
.L_22:
        /*0048*/ 	.byte	0x04, 0x17
        /*004a*/ 	.short	(.L_24 - .L_23)
.L_23:
        /*004c*/ 	.word	0x00000000
        /*0050*/ 	.short	0x0002
        /*0052*/ 	.short	0x0010
        /*0054*/ 	.byte	0x00, 0xf5, 0x21, 0x00


	//----- nvinfo : EIATTR_KPARAM_INFO
	.align		4
.L_24:
        /*0058*/ 	.byte	0x04, 0x17
        /*005a*/ 	.short	(.L_26 - .L_25)
.L_25:
        /*005c*/ 	.word	0x00000000
        /*0060*/ 	.short	0x0001
        /*0062*/ 	.short	0x0008
        /*0064*/ 	.byte	0x00, 0xf5, 0x21, 0x00


	//----- nvinfo : EIATTR_KPARAM_INFO
	.align		4
.L_26:
        /*0068*/ 	.byte	0x04, 0x17
        /*006a*/ 	.short	(.L_28 - .L_27)
.L_27:
        /*006c*/ 	.word	0x00000000
        /*0070*/ 	.short	0x0000
        /*0072*/ 	.short	0x0000
        /*0074*/ 	.byte	0x00, 0xf5, 0x21, 0x00


	//----- nvinfo : EIATTR_SPARSE_MMA_MASK
	.align		4
.L_28:
        /*0078*/ 	.byte	0x03, 0x50
        /*007a*/ 	.short	0x0000


	//----- nvinfo : EIATTR_MAXREG_COUNT
	.align		4
        /*007c*/ 	.byte	0x03, 0x1b
        /*007e*/ 	.short	0x00ff


	//----- nvinfo : EIATTR_NUM_BARRIERS
	.align		4
        /*0080*/ 	.byte	0x02, 0x4c
        /*0082*/ 	.byte	0x01
	.zero		1


	//----- nvinfo : EIATTR_MERCURY_ISA_VERSION
	.align		4
        /*0084*/ 	.byte	0x03, 0x5f
        /*0086*/ 	.short	0x0101


	//----- nvinfo : EIATTR_VRC_CTA_INIT_COUNT
	.align		4
        /*0088*/ 	.byte	0x02, 0x4a
	.zero		1
	.zero		1


	//----- nvinfo : EIATTR_EXIT_INSTR_OFFSETS
	.align		4
        /*008c*/ 	.byte	0x04, 0x1c
        /*008e*/ 	.short	(.L_30 - .L_29)


	//   ....[0]....
.L_29:
        /*0090*/ 	.word	0x00000060


	//   ....[1]....
        /*0094*/ 	.word	0x00000400


	//----- nvinfo : EIATTR_CRS_STACK_SIZE
	.align		4
.L_30:
        /*0098*/ 	.byte	0x04, 0x1e
        /*009a*/ 	.short	(.L_32 - .L_31)
.L_31:
        /*009c*/ 	.word	0x00000000


	//----- nvinfo : EIATTR_CBANK_PARAM_SIZE
	.align		4
.L_32:
        /*00a0*/ 	.byte	0x03, 0x19
        /*00a2*/ 	.short	0x002c


	//----- nvinfo : EIATTR_PARAM_CBANK
	.align		4
        /*00a4*/ 	.byte	0x04, 0x0a
        /*00a6*/ 	.short	(.L_34 - .L_33)
	.align		4
.L_33:
        /*00a8*/ 	.word	index@(.nv.constant0._Z12compute_DistPiS_S_S_iii)
        /*00ac*/ 	.short	0x0380
        /*00ae*/ 	.short	0x002c


	//----- nvinfo : EIATTR_SW_WAR
	.align		4
.L_34:
        /*00b0*/ 	.byte	0x04, 0x36
        /*00b2*/ 	.short	(.L_36 - .L_35)
.L_35:
        /*00b4*/ 	.word	0x00000008
.L_36:


//--------------------- .nv.info._Z9compute_XPiS_i --------------------------
	.section	.nv.info._Z9compute_XPiS_i,"",@"SHT_CUDA_INFO"
	.sectionflags	@""
	.align	4


	//----- nvinfo : EIATTR_CUDA_API_VERSION
	.align		4
        /*0000*/ 	.byte	0x04, 0x37
        /*0002*/ 	.short	(.L_38 - .L_37)
.L_37:
        /*0004*/ 	.word	0x00000082


	//----- nvinfo : EIATTR_KPARAM_INFO
	.align		4
.L_38:
        /*0008*/ 	.byte	0x04, 0x17
        /*000a*/ 	.short	(.L_40 - .L_39)
.L_39:
        /*000c*/ 	.word	0x00000000
        /*0010*/ 	.short	0x0002
        /*0012*/ 	.short	0x0010
        /*0014*/ 	.byte	0x00, 0xf0, 0x11, 0x00


	//----- nvinfo : EIATTR_KPARAM_INFO
	.align		4
.L_40:
        /*0018*/ 	.byte	0x04, 0x17
        /*001a*/ 	.short	(.L_42 - .L_41)
.L_41:
        /*001c*/ 	.word	0x00000000
        /*0020*/ 	.short	0x0001
        /*0022*/ 	.short	0x0008
        /*0024*/ 	.byte	0x00, 0xf5, 0x21, 0x00


	//----- nvinfo : EIATTR_KPARAM_INFO
	.align		4
.L_42:
        /*0028*/ 	.byte	0x04, 0x17
        /*002a*/ 	.short	(.L_44 - .L_43)
.L_43:
        /*002c*/ 	.word	0x00000000
        /*0030*/ 	.short	0x0000
        /*0032*/ 	.short	0x0000
        /*0034*/ 	.byte	0x00, 0xf5, 0x21, 0x00


	//----- nvinfo : EIATTR_SPARSE_MMA_MASK
	.align		4
.L_44:
        /*0038*/ 	.byte	0x03, 0x50
        /*003a*/ 	.short	0x0000


	//----- nvinfo : EIATTR_MAXREG_COUNT
	.align		4
        /*003c*/ 	.byte	0x03, 0x1b
        /*003e*/ 	.short	0x00ff


	//----- nvinfo : EIATTR_MERCURY_ISA_VERSION
	.align		4
        /*0040*/ 	.byte	0x03, 0x5f
        /*0042*/ 	.short	0x0101


	//----- nvinfo : EIATTR_VRC_CTA_INIT_COUNT
	.align		4
        /*0044*/ 	.byte	0x02, 0x4a
	.zero		1
	.zero		1


	//----- nvinfo : EIATTR_EXIT_INSTR_OFFSETS
	.align		4
        /*0048*/ 	.byte	0x04, 0x1c
        /*004a*/ 	.short	(.L_46 - .L_45)


	//   ....[0]....
.L_45:
        /*004c*/ 	.word	0x00000030


	//   ....[1]....
        /*0050*/ 	.word	0x00000490


	//   ....[2]....
        /*0054*/ 	.word	0x000006f0


	//----- nvinfo : EIATTR_CRS_STACK_SIZE
	.align		4
.L_46:
        /*0058*/ 	.byte	0x04, 0x1e
        /*005a*/ 	.short	(.L_48 - .L_47)
.L_47:
        /*005c*/ 	.word	0x00000000


	//----- nvinfo : EIATTR_CBANK_PARAM_SIZE
	.align		4
.L_48:
        /*0060*/ 	.byte	0x03, 0x19
        /*0062*/ 	.short	0x0014


	//----- nvinfo : EIATTR_PARAM_CBANK
	.align		4
        /*0064*/ 	.byte	0x04, 0x0a
        /*0066*/ 	.short	(.L_50 - .L_49)
	.align		4
.L_49:
        /*0068*/ 	.word	index@(.nv.constant0._Z9compute_XPiS_i)
        /*006c*/ 	.short	0x0380
        /*006e*/ 	.short	0x0014


	//----- nvinfo : EIATTR_SW_WAR
	.align		4
.L_50:
        /*0070*/ 	.byte	0x04, 0x36
        /*0072*/ 	.short	(.L_52 - .L_51)
.L_51:
        /*0074*/ 	.word	0x00000008
.L_52:


//--------------------- .nv.callgraph             --------------------------
	.section	.nv.callgraph,"",@"SHT_CUDA_CALLGRAPH"
	.align	4
	.sectionentsize	8
	.align		4
        /*0000*/ 	.word	0x00000000
	.align		4
        /*0004*/ 	.word	0xffffffff
	.align		4
        /*0008*/ 	.word	0x00000000
	.align		4
        /*000c*/ 	.word	0xfffffffe
	.align		4
        /*0010*/ 	.word	0x00000000
	.align		4
        /*0014*/ 	.word	0xfffffffd
	.align		4
        /*0018*/ 	.word	0x00000000
	.align		4
        /*001c*/ 	.word	0xfffffffc


//--------------------- .nv.constant4             --------------------------
	.section	.nv.constant4,"a",@progbits
	.align	8
	.align		8
.nv.constant4:
        /*0000*/ 	.dword	POSSIBLE_CHAR


//--------------------- .text._Z12compute_DistPiS_S_S_iii --------------------------
	.section	.text._Z12compute_DistPiS_S_S_iii,"ax",@progbits
	.align	128
        .global         _Z12compute_DistPiS_S_S_iii
        .type           _Z12compute_DistPiS_S_S_iii,@function
        .size           _Z12compute_DistPiS_S_S_iii,(.L_x_16 - _Z12compute_DistPiS_S_S_iii)
        .other          _Z12compute_DistPiS_S_S_iii,@"STO_CUDA_ENTRY STV_DEFAULT"
_Z12compute_DistPiS_S_S_iii:
.text._Z12compute_DistPiS_S_S_iii:
[----:B------:R-:W-:Y:S01]  /*0000*/  LDC R1, c[0x0][0x37c] ;  /* 0x0000df00ff017b82 */ /* 0x000fe20000000800 */
[----:B------:R-:W0:Y:S01]  /*0010*/  S2R R0, SR_CTAID.X ;  /* 0x0000000000007919 */ /* 0x000e220000002500 */
[----:B------:R-:W1:Y:S01]  /*0020*/  LDCU UR5, c[0x0][0x3a0] ;  /* 0x00007400ff0577ac */ /* 0x000e620008000800 */
[----:B------:R-:W0:Y:S02]  /*0030*/  S2R R3, SR_TID.X ;  /* 0x0000000000037919 */ /* 0x000e240000002100 */
[----:B0-----:R-:W-:-:S04]  /*0040*/  LEA R0, R0, R3, 0x4 ;  /* 0x0000000300007211 */ /* 0x001fc800078e20ff */
[----:B-1----:R-:W-:-:S13]  /*0050*/  ISETP.GT.AND P0, PT, R0, UR5, PT ;  /* 0x0000000500007c0c */ /* 0x002fda000bf04270 */
[----:B------:R-:W-:Y:S05]  /*0060*/  @P0 EXIT ;  /* 0x000000000000094d */ /* 0x000fea0003800000 */
[----:B------:R-:W0:Y:S01]  /*0070*/  LDC R3, c[0x0][0x3a8] ;  /* 0x0000ea00ff037b82 */ /* 0x000e220000000800 */
[----:B------:R-:W1:Y:S01]  /*0080*/  LDCU.64 UR6, c[0x0][0x358] ;  /* 0x00006b00ff0677ac */ /* 0x000e620008000a00 */
[----:B------:R-:W-:Y:S01]  /*0090*/  HFMA2 R5, -RZ, RZ, 0, 0 ;  /* 0x00000000ff057431 */ /* 0x000fe200000001ff */
[----:B0-----:R-:W-:-:S13]  /*00a0*/  ISETP.NE.AND P0, PT, R3, RZ, PT ;  /* 0x000000ff0300720c */ /* 0x001fda0003f05270 */
[----:B-1----:R-:W-:Y:S05]  /*00b0*/  @!P0 BRA `(.L_x_0) ;  /* 0x0000000000c08947 */ /* 0x002fea0003800000 */
[----:B------:R-:W-:Y:S01]  /*00c0*/  ISETP.NE.AND P0, PT, R0, RZ, PT ;  /* 0x000000ff0000720c */ /* 0x000fe20003f05270 */
[----:B------:R-:W-:-:S12]  /*00d0*/  BSSY.RECONVERGENT B0, `(.L_x_0) ;  /* 0x000002e000007945 */ /* 0x000fd80003800200 */
[----:B------:R-:W0:Y:S01]  /*00e0*/  @!P0 LDC R5, c[0x0][0x3a8] ;  /* 0x0000ea00ff058b82 */ /* 0x000e220000000800 */
[----:B------:R-:W-:Y:S01]  /*00f0*/  @!P0 IMAD R0, R3, UR5, R3 ;  /* 0x0000000503008c24 */ /* 0x000fe2000f8e0203 */
[----:B------:R-:W-:Y:S06]  /*0100*/  @!P0 BRA `(.L_x_1) ;  /* 0x0000000000a88947 */ /* 0x000fec0003800000 */
[----:B0-----:R-:W0:Y:S01]  /*0110*/  LDC.64 R4, c[0x0][0x390] ;  /* 0x0000e400ff047b82 */ /* 0x001e220000000a00 */
[----:B------:R-:W-:-:S07]  /*0120*/  VIADD R9, R0, 0xffffffff ;  /* 0xffffffff00097836 */ /* 0x000fce0000000000 */
[----:B------:R-:W1:Y:S01]  /*0130*/  LDC.64 R6, c[0x0][0x398] ;  /* 0x0000e600ff067b82 */ /* 0x000e620000000a00 */
[----:B0-----:R-:W-:-:S06]  /*0140*/  IMAD.WIDE R4, R9, 0x4, R4 ;  /* 0x0000000409047825 */ /* 0x001fcc00078e0204 */
[----:B------:R-:W2:Y:S01]  /*0150*/  LDG.E R4, desc[UR6][R4.64] ;  /* 0x0000000604047981 */ /* 0x000ea2000c1e1900 */
[----:B-1----:R-:W-:-:S06]  /*0160*/  IMAD.WIDE R6, R3, 0x4, R6 ;  /* 0x0000000403067825 */ /* 0x002fcc00078e0206 */
[----:B------:R-:W2:Y:S01]  /*0170*/  LDG.E R7, desc[UR6][R6.64+-0x4] ;  /* 0xfffffc0606077981 */ /* 0x000ea2000c1e1900 */
[----:B------:R-:W-:Y:S02]  /*0180*/  IADD3 R11, PT, PT, R3, -0x1, RZ ;  /* 0xffffffff030b7810 */ /* 0x000fe40007ffe0ff */
[----:B--2---:R-:W-:-:S13]  /*0190*/  ISETP.NE.AND P0, PT, R4, R7, PT ;  /* 0x000000070400720c */ /* 0x004fda0003f05270 */
[----:B------:R-:W-:Y:S05]  /*01a0*/  @P0 BRA `(.L_x_2) ;  /* 0x0000000000280947 */ /* 0x000fea0003800000 */
[----:B------:R-:W0:Y:S01]  /*01b0*/  LDC.64 R2, c[0x0][0x380] ;  /* 0x0000e000ff027b82 */ /* 0x000e220000000a00 */
[----:B------:R-:W-:-:S04]  /*01c0*/  IMAD.IADD R0, R0, 0x1, R11 ;  /* 0x0000000100007824 */ /* 0x000fc800078e020b */
[----:B------:R-:W-:-:S04]  /*01d0*/  IMAD R11, R11, UR5, R0 ;  /* 0x000000050b0b7c24 */ /* 0x000fc8000f8e0200 */
[----:B0-----:R-:W-:-:S05]  /*01e0*/  IMAD.WIDE R2, R11, 0x4, R2 ;  /* 0x000000040b027825 */ /* 0x001fca00078e0202 */
[----:B------:R-:W2:Y:S04]  /*01f0*/  LDG.E R5, desc[UR6][R2.64] ;  /* 0x0000000602057981 */ /* 0x000ea8000c1e1900 */
[----:B------:R-:W2:Y:S02]  /*0200*/  LDG.E R4, desc[UR6][R2.64+-0x4] ;  /* 0xfffffc0602047981 */ /* 0x000ea4000c1e1900 */
[----:B--2---:R-:W-:Y:S02]  /*0210*/  VIMNMX3 R5, R4, R0, R5, PT ;  /* 0x000000000405720f */ /* 0x004fe40003800105 */
[----:B------:R-:W-:Y:S02]  /*0220*/  IADD3.X R0, PT, PT, R11, UR5, RZ, PT, !PT ;  /* 0x000000050b007c10 */ /* 0x000fe4000bffe4ff */
[----:B------:R-:W-:Y:S01]  /*0230*/  IADD3 R5, PT, PT, R5, 0x1, RZ ;  /* 0x0000000105057810 */ /* 0x000fe20007ffe0ff */
[----:B------:R-:W-:Y:S06]  /*0240*/  BRA `(.L_x_1) ;  /* 0x0000000000587947 */ /* 0x000fec0003800000 */
.L_x_2:
[----:B------:R-:W0:Y:S01]  /*0250*/  LDC.64 R4, c[0x0][0x388] ;  /* 0x0000e200ff047b82 */ /* 0x000e220000000a00 */
[----:B------:R-:W-:-:S05]  /*0260*/  IADD3 R7, PT, PT, R7, -0x41, RZ ;  /* 0xffffffbf07077810 */ /* 0x000fca0007ffe0ff */
[----:B------:R-:W-:Y:S02]  /*0270*/  IMAD R7, R7, UR5, R7 ;  /* 0x0000000507077c24 */ /* 0x000fe4000f8e0207 */
[----:B------:R-:W1:Y:S02]  /*0280*/  LDC.64 R8, c[0x0][0x380] ;  /* 0x0000e000ff087b82 */ /* 0x000e640000000a00 */
[----:B------:R-:W-:-:S04]  /*0290*/  IMAD.IADD R7, R0, 0x1, R7 ;  /* 0x0000000100077824 */ /* 0x000fc800078e0207 */
[----:B0-----:R-:W-:-:S06]  /*02a0*/  IMAD.WIDE R4, R7, 0x4, R4 ;  /* 0x0000000407047825 */ /* 0x001fcc00078e0204 */
[----:B------:R-:W2:Y:S01]  /*02b0*/  LDG.E R4, desc[UR6][R4.64] ;  /* 0x0000000604047981 */ /* 0x000ea2000c1e1900 */
[----:B------:R-:W-:Y:S01]  /*02c0*/  UIADD3 UR4, UPT, UPT, UR5, 0x1, URZ ;  /* 0x0000000105047890 */ /* 0x000fe2000fffe0ff */
[----:B--2---:R-:W-:-:S13]  /*02d0*/  ISETP.NE.AND P0, PT, R4, RZ, PT ;  /* 0x000000ff0400720c */ /* 0x004fda0003f05270 */
[C---:B------:R-:W-:Y:S02]  /*02e0*/  @!P0 IMAD R13, R11.reuse, UR4, R0 ;  /* 0x000000040b0d8c24 */ /* 0x040fe4000f8e0200 */
[----:B------:R-:W-:Y:S02]  /*02f0*/  @P0 IMAD R15, R11, UR4, R4 ;  /* 0x000000040b0f0c24 */ /* 0x000fe4000f8e0204 */
[----:B-1----:R-:W-:-:S04]  /*0300*/  @!P0 IMAD.WIDE R6, R13, 0x4, R8 ;  /* 0x000000040d068825 */ /* 0x002fc800078e0208 */
[----:B------:R-:W-:Y:S01]  /*0310*/  @P0 IMAD.WIDE R8, R15, 0x4, R8 ;  /* 0x000000040f080825 */ /* 0x000fe200078e0208 */
[----:B------:R-:W2:Y:S04]  /*0320*/  @!P0 LDG.E R2, desc[UR6][R6.64] ;  /* 0x0000000606028981 */ /* 0x000ea8000c1e1900 */
[----:B------:R-:W2:Y:S04]  /*0330*/  @!P0 LDG.E R11, desc[UR6][R6.64+-0x4] ;  /* 0xfffffc06060b8981 */ /* 0x000ea8000c1e1900 */
[----:B------:R-:W3:Y:S01]  /*0340*/  @P0 LDG.E R9, desc[UR6][R8.64] ;  /* 0x0000000608090981 */ /* 0x000ee2000c1e1900 */
[----:B------:R-:W-:-:S02]  /*0350*/  @!P0 IADD3 R0, PT, PT, R13, UR4, RZ ;  /* 0x000000040d008c10 */ /* 0x000fc4000fffe0ff */
[----:B------:R-:W-:Y:S02]  /*0360*/  @P0 LOP3.LUT R4, RZ, R4, RZ, 0x33, !PT ;  /* 0x00000004ff040212 */ /* 0x000fe400078e33ff */
[----:B--2---:R-:W-:-:S04]  /*0370*/  @!P0 VIMNMX R2, PT, PT, R2, R11, PT ;  /* 0x0000000b02028248 */ /* 0x004fc80003fe0100 */
[----:B------:R-:W-:Y:S02]  /*0380*/  @!P0 IADD3 R5, PT, PT, R2, 0x1, RZ ;  /* 0x0000000102058810 */ /* 0x000fe40007ffe0ff */
[--C-:B---3--:R-:W-:Y:S01]  /*0390*/  @P0 IADD3 R5, PT, PT, R4, R9, R0.reuse ;  /* 0x0000000904050210 */ /* 0x108fe20007ffe000 */
[----:B------:R-:W-:-:S07]  /*03a0*/  @P0 IMAD R0, R3, UR4, R0 ;  /* 0x0000000403000c24 */ /* 0x000fce000f8e0200 */
.L_x_1:
[----:B------:R-:W-:Y:S05]  /*03b0*/  BSYNC.RECONVERGENT B0 ;  /* 0x0000000000007941 */ /* 0x000fea0003800200 */
.L_x_0:
[----:B------:R-:W1:Y:S02]  /*03c0*/  LDC.64 R2, c[0x0][0x380] ;  /* 0x0000e000ff027b82 */ /* 0x000e640000000a00 */
[----:B-1----:R-:W-:-:S05]  /*03d0*/  IMAD.WIDE R2, R0, 0x4, R2 ;  /* 0x0000000400027825 */ /* 0x002fca00078e0202 */
[----:B0-----:R-:W-:Y:S01]  /*03e0*/  STG.E desc[UR6][R2.64], R5 ;  /* 0x0000000502007986 */ /* 0x001fe2000c101906 */
[----:B------:R-:W-:Y:S06]  /*03f0*/  BAR.SYNC.DEFER_BLOCKING 0x0 ;  /* 0x0000000000007b1d */ /* 0x000fec0000010000 */
[----:B------:R-:W-:Y:S05]  /*0400*/  EXIT ;  /* 0x000000000000794d */ /* 0x000fea0003800000 */
.L_x_3:
[----:B------:R-:W-:-:S00]  /*0410*/  BRA `(.L_x_3) ;  /* 0xfffffffc00fc7947 */ /* 0x000fc0000383ffff */
[----:B------:R-:W-:-:S00]  /*0420*/  NOP ;  /* 0x0000000000007918 */ /* 0x000fc00000000000 */
        /* <DEDUP_REMOVED lines=13> */
.L_x_16:


//--------------------- .text._Z9compute_XPiS_i   --------------------------
	.section	.text._Z9compute_XPiS_i,"ax",@progbits
	.align	128
        .global         _Z9compute_XPiS_i
        .type           _Z9compute_XPiS_i,@function
        .size           _Z9compute_XPiS_i,(.L_x_17 - _Z9compute_XPiS_i)
        .other          _Z9compute_XPiS_i,@"STO_CUDA_ENTRY STV_DEFAULT"
_Z9compute_XPiS_i:
.text._Z9compute_XPiS_i:
[----:B------:R-:W-:Y:S01]  /*0000*/  LDC R1, c[0x0][0x37c] ;  /* 0x0000df00ff017b82 */ /* 0x000fe20000000800 */
[----:B------:R-:W0:Y:S02]  /*0010*/  LDCU UR8, c[0x0][0x390] ;  /* 0x00007200ff0877ac */ /* 0x000e240008000800 */
[----:B0-----:R-:W-:-:S13]  /*0020*/  ISETP.LE.AND P0, PT, RZ, UR8, PT ;  /* 0x00000008ff007c0c */ /* 0x001fda000bf03270 */
[----:B------:R-:W-:Y:S05]  /*0030*/  @!P0 EXIT ;  /* 0x000000000000894d */ /* 0x000fea0003800000 */
[----:B------:R-:W0:Y:S01]  /*0040*/  S2R R0, SR_TID.X ;  /* 0x0000000000007919 */ /* 0x000e220000002100 */
[----:B------:R-:W1:Y:S01]  /*0050*/  LDC.64 R4, c[0x0][0x380] ;  /* 0x0000e000ff047b82 */ /* 0x000e620000000a00 */
[----:B------:R-:W0:Y:S01]  /*0060*/  LDCU.64 UR10, c[0x4][URZ] ;  /* 0x01000000ff0a77ac */ /* 0x000e220008000a00 */
[----:B------:R-:W-:Y:S01]  /*0070*/  IMAD.MOV.U32 R7, RZ, RZ, RZ ;  /* 0x000000ffff077224 */ /* 0x000fe200078e00ff */
[----:B------:R-:W-:Y:S02]  /*0080*/  UISETP.GE.U32.AND UP0, UPT, UR8, 0x3, UPT ;  /* 0x000000030800788c */ /* 0x000fe4000bf06070 */
[----:B------:R-:W-:Y:S01]  /*0090*/  UIADD3 UR4, UPT, UPT, UR8, 0x1, URZ ;  /* 0x0000000108047890 */ /* 0x000fe2000fffe0ff */
[----:B------:R-:W2:Y:S03]  /*00a0*/  LDCU.64 UR6, c[0x0][0x358] ;  /* 0x00006b00ff0677ac */ /* 0x000ea60008000a00 */
[----:B------:R-:W-:Y:S01]  /*00b0*/  ULOP3.LUT UR5, UR4, 0x3, URZ, 0xc0, !UPT ;  /* 0x0000000304057892 */ /* 0x000fe2000f8ec0ff */
[C---:B0-----:R-:W-:Y:S01]  /*00c0*/  IADD3 R2, P0, PT, R0.reuse, UR10, RZ ;  /* 0x0000000a00027c10 */ /* 0x041fe2000ff1e0ff */
[----:B------:R-:W-:-:S04]  /*00d0*/  IMAD R0, R0, UR8, R0 ;  /* 0x0000000800007c24 */ /* 0x000fc8000f8e0200 */
[----:B------:R-:W-:Y:S02]  /*00e0*/  IMAD.X R3, RZ, RZ, UR11, P0 ;  /* 0x0000000bff037e24 */ /* 0x000fe400080e06ff */
[----:B-1----:R-:W-:Y:S01]  /*00f0*/  IMAD.WIDE.U32 R4, R0, 0x4, R4 ;  /* 0x0000000400047825 */ /* 0x002fe200078e0004 */
[----:B--2---:R-:W-:Y:S06]  /*0100*/  BRA.U !UP0, `(.L_x_4) ;  /* 0x0000000108dc7547 */ /* 0x004fec000b800000 */
[----:B------:R-:W0:Y:S01]  /*0110*/  LDC.64 R8, c[0x0][0x380] ;  /* 0x0000e000ff087b82 */ /* 0x000e220000000a00 */
[----:B------:R-:W-:Y:S01]  /*0120*/  ULOP3.LUT UR4, UR4, 0xfffffffc, URZ, 0xc0, !UPT ;  /* 0xfffffffc04047892 */ /* 0x000fe2000f8ec0ff */
[----:B------:R-:W-:Y:S01]  /*0130*/  IMAD.MOV.U32 R17, RZ, RZ, RZ ;  /* 0x000000ffff117224 */ /* 0x000fe200078e00ff */
[----:B------:R-:W1:Y:S04]  /*0140*/  LDCU.64 UR8, c[0x0][0x380] ;  /* 0x00007000ff0877ac */ /* 0x000e680008000a00 */
[----:B------:R-:W-:Y:S01]  /*0150*/  IMAD.U32 R7, RZ, RZ, UR4 ;  /* 0x00000004ff077e24 */ /* 0x000fe2000f8e00ff */
[----:B------:R-:W2:Y:S06]  /*0160*/  LDC.64 R10, c[0x0][0x388] ;  /* 0x0000e200ff0a7b82 */ /* 0x000eac0000000a00 */
.L_x_9:
[C---:B------:R-:W-:Y:S01]  /*0170*/  ISETP.NE.AND P0, PT, R17.reuse, RZ, PT ;  /* 0x000000ff1100720c */ /* 0x040fe20003f05270 */
[----:B--2---:R-:W-:Y:S01]  /*0180*/  IMAD.WIDE R14, R17, 0x4, R10 ;  /* 0x00000004110e7825 */ /* 0x004fe200078e020a */
[----:B---3--:R-:W-:Y:S02]  /*0190*/  SHF.R.S32.HI R13, RZ, 0x1f, R17 ;  /* 0x0000001fff0d7819 */ /* 0x008fe40000011411 */
[----:B------:R-:W-:-:S04]  /*01a0*/  IADD3 R6, P1, PT, R0, R17, RZ ;  /* 0x0000001100067210 */ /* 0x000fc80007f3e0ff */
[----:B------:R-:W-:Y:S02]  /*01b0*/  LEA.HI.X.SX32 R13, R0, R13, 0x1, P1 ;  /* 0x0000000d000d7211 */ /* 0x000fe400008f0eff */
[----:B-1----:R-:W-:-:S03]  /*01c0*/  LEA R12, P1, R6, UR8, 0x2 ;  /* 0x00000008060c7c11 */ /* 0x002fc6000f8210ff */
[----:B------:R1:W-:Y:S01]  /*01d0*/  @!P0 STG.E desc[UR6][R4.64], RZ ;  /* 0x000000ff04008986 */ /* 0x0003e2000c101906 */
[----:B------:R-:W-:Y:S01]  /*01e0*/  LEA.HI.X R13, R6, UR9, R13, 0x2, P1 ;  /* 0x00000009060d7c11 */ /* 0x000fe200088f140d */
[----:B------:R-:W-:Y:S08]  /*01f0*/  @!P0 BRA `(.L_x_5) ;  /* 0x0000000000208947 */ /* 0x000ff00003800000 */
[----:B------:R-:W2:Y:S04]  /*0200*/  LDG.E R6, desc[UR6][R14.64+-0x4] ;  /* 0xfffffc060e067981 */ /* 0x000ea8000c1e1900 */
[----:B------:R-:W2:Y:S02]  /*0210*/  LDG.E.S8 R19, desc[UR6][R2.64] ;  /* 0x0000000602137981 */ /* 0x000ea4000c1e1300 */
[----:B--2---:R-:W-:Y:S01]  /*0220*/  ISETP.NE.AND P0, PT, R6, R19, PT ;  /* 0x000000130600720c */ /* 0x004fe20003f05270 */
[----:B------:R-:W-:-:S04]  /*0230*/  IMAD.IADD R19, R0, 0x1, R17 ;  /* 0x0000000100137824 */ /* 0x000fc800078e0211 */
[----:B0-----:R-:W-:-:S08]  /*0240*/  IMAD.WIDE.U32 R18, R19, 0x4, R8 ;  /* 0x0000000413127825 */ /* 0x001fd000078e0008 */
[----:B------:R2:W-:Y:S04]  /*0250*/  @!P0 STG.E desc[UR6][R18.64], R17 ;  /* 0x0000001112008986 */ /* 0x0005e8000c101906 */
[----:B------:R-:W3:Y:S04]  /*0260*/  @P0 LDG.E R21, desc[UR6][R12.64+-0x4] ;  /* 0xfffffc060c150981 */ /* 0x000ee8000c1e1900 */
[----:B---3--:R2:W-:Y:S02]  /*0270*/  @P0 STG.E desc[UR6][R18.64], R21 ;  /* 0x0000001512000986 */ /* 0x0085e4000c101906 */
.L_x_5:
[----:B------:R-:W3:Y:S04]  /*0280*/  LDG.E R6, desc[UR6][R14.64] ;  /* 0x000000060e067981 */ /* 0x000ee8000c1e1900 */
[----:B--2---:R-:W3:Y:S02]  /*0290*/  LDG.E.S8 R19, desc[UR6][R2.64] ;  /* 0x0000000602137981 */ /* 0x004ee4000c1e1300 */
[----:B---3--:R-:W-:-:S13]  /*02a0*/  ISETP.NE.AND P0, PT, R6, R19, PT ;  /* 0x000000130600720c */ /* 0x008fda0003f05270 */
[----:B------:R-:W2:Y:S01]  /*02b0*/  @P0 LDC.64 R20, c[0x0][0x380] ;  /* 0x0000e000ff140b82 */ /* 0x000ea20000000a00 */
[----:B------:R-:W-:-:S04]  /*02c0*/  @P0 IMAD.IADD R19, R0, 0x1, R17 ;  /* 0x0000000100130824 */ /* 0x000fc800078e0211 */
[----:B--2---:R-:W-:-:S06]  /*02d0*/  @P0 IMAD.WIDE R20, R19, 0x4, R20 ;  /* 0x0000000413140825 */ /* 0x004fcc00078e0214 */
[----:B------:R-:W2:Y:S01]  /*02e0*/  @P0 LDG.E R21, desc[UR6][R20.64] ;  /* 0x0000000614150981 */ /* 0x000ea2000c1e1900 */
[----:B------:R-:W-:-:S04]  /*02f0*/  IMAD.WIDE.U32 R18, R17, 0x4, R4 ;  /* 0x0000000411127825 */ /* 0x000fc800078e0004 */
[----:B------:R-:W-:Y:S01]  /*0300*/  @!P0 VIADD R23, R17, 0x1 ;  /* 0x0000000111178836 */ /* 0x000fe20000000000 */
[----:B--2---:R2:W-:Y:S04]  /*0310*/  @P0 STG.E desc[UR6][R18.64+0x4], R21 ;  /* 0x0000041512000986 */ /* 0x0045e8000c101906 */
[----:B------:R2:W-:Y:S04]  /*0320*/  @!P0 STG.E desc[UR6][R18.64+0x4], R23 ;  /* 0x0000041712008986 */ /* 0x0005e8000c101906 */
[----:B------:R-:W3:Y:S04]  /*0330*/  LDG.E R6, desc[UR6][R14.64+0x4] ;  /* 0x000004060e067981 */ /* 0x000ee8000c1e1900 */
[----:B------:R-:W3:Y:S02]  /*0340*/  LDG.E.S8 R25, desc[UR6][R2.64] ;  /* 0x0000000602197981 */ /* 0x000ee4000c1e1300 */
[----:B---3--:R-:W-:-:S13]  /*0350*/  ISETP.NE.AND P0, PT, R6, R25, PT ;  /* 0x000000190600720c */ /* 0x008fda0003f05270 */
[----:B------:R-:W3:Y:S01]  /*0360*/  @P0 LDG.E R25, desc[UR6][R12.64+0x4] ;  /* 0x000004060c190981 */ /* 0x000ee2000c1e1900 */
[----:B------:R-:W-:-:S03]  /*0370*/  @!P0 VIADD R27, R17, 0x2 ;  /* 0x00000002111b8836 */ /* 0x000fc60000000000 */
[----:B---3--:R2:W-:Y:S04]  /*0380*/  @P0 STG.E desc[UR6][R18.64+0x8], R25 ;  /* 0x0000081912000986 */ /* 0x0085e8000c101906 */
[----:B------:R2:W-:Y:S04]  /*0390*/  @!P0 STG.E desc[UR6][R18.64+0x8], R27 ;  /* 0x0000081b12008986 */ /* 0x0005e8000c101906 */
[----:B------:R-:W3:Y:S04]  /*03a0*/  LDG.E R6, desc[UR6][R14.64+0x8] ;  /* 0x000008060e067981 */ /* 0x000ee8000c1e1900 */
[----:B------:R-:W3:Y:S01]  /*03b0*/  LDG.E.S8 R29, desc[UR6][R2.64] ;  /* 0x00000006021d7981 */ /* 0x000ee2000c1e1300 */
[----:B------:R-:W-:Y:S01]  /*03c0*/  BSSY.RECONVERGENT B0, `(.L_x_6) ;  /* 0x0000008000007945 */ /* 0x000fe20003800200 */
[----:B---3--:R-:W-:-:S13]  /*03d0*/  ISETP.NE.AND P0, PT, R6, R29, PT ;  /* 0x0000001d0600720c */ /* 0x008fda0003f05270 */
[----:B--2---:R-:W-:Y:S05]  /*03e0*/  @!P0 BRA `(.L_x_7) ;  /* 0x00000000000c8947 */ /* 0x004fea0003800000 */
[----:B------:R-:W2:Y:S04]  /*03f0*/  LDG.E R13, desc[UR6][R12.64+0x8] ;  /* 0x000008060c0d7981 */ /* 0x000ea8000c1e1900 */
[----:B--2---:R2:W-:Y:S01]  /*0400*/  STG.E desc[UR6][R18.64+0xc], R13 ;  /* 0x00000c0d12007986 */ /* 0x0045e2000c101906 */
[----:B------:R-:W-:Y:S05]  /*0410*/  BRA `(.L_x_8) ;  /* 0x0000000000087947 */ /* 0x000fea0003800000 */
.L_x_7:
[----:B------:R-:W-:-:S05]  /*0420*/  VIADD R13, R17, 0x3 ;  /* 0x00000003110d7836 */ /* 0x000fca0000000000 */
[----:B------:R3:W-:Y:S02]  /*0430*/  STG.E desc[UR6][R18.64+0xc], R13 ;  /* 0x00000c0d12007986 */ /* 0x0007e4000c101906 */
.L_x_8:
[----:B------:R-:W-:Y:S05]  /*0440*/  BSYNC.RECONVERGENT B0 ;  /* 0x0000000000007941 */ /* 0x000fea0003800200 */
.L_x_6:
[----:B------:R-:W-:-:S05]  /*0450*/  VIADD R17, R17, 0x4 ;  /* 0x0000000411117836 */ /* 0x000fca0000000000 */
[----:B------:R-:W-:-:S13]  /*0460*/  ISETP.NE.AND P0, PT, R17, R7, PT ;  /* 0x000000071100720c */ /* 0x000fda0003f05270 */
[----:B------:R-:W-:Y:S05]  /*0470*/  @P0 BRA `(.L_x_9) ;  /* 0xfffffffc003c0947 */ /* 0x000fea000383ffff */
.L_x_4:
[----:B------:R-:W-:-:S13]  /*0480*/  ISETP.NE.AND P0, PT, RZ, UR5, PT ;  /* 0x00000005ff007c0c */ /* 0x000fda000bf05270 */
[----:B------:R-:W-:Y:S05]  /*0490*/  @!P0 EXIT ;  /* 0x000000000000894d */ /* 0x000fea0003800000 */
[----:B------:R-:W4:Y:S01]  /*04a0*/  LDC.64 R14, c[0x0][0x388] ;  /* 0x0000e200ff0e7b82 */ /* 0x000f220000000a00 */
[----:B------:R-:W-:-:S07]  /*04b0*/  UIADD3 UR4, UPT, UPT, -UR5, URZ, URZ ;  /* 0x000000ff05047290 */ /* 0x000fce000fffe1ff */
[----:B------:R-:W5:Y:S08]  /*04c0*/  LDC.64 R16, c[0x0][0x380] ;  /* 0x0000e000ff107b82 */ /* 0x000f700000000a00 */
[----:B0-----:R-:W0:Y:S01]  /*04d0*/  LDC.64 R8, c[0x0][0x380] ;  /* 0x0000e000ff087b82 */ /* 0x001e220000000a00 */
[----:B----4-:R-:W-:Y:S02]  /*04e0*/  IADD3 R14, P1, PT, R14, -0x4, RZ ;  /* 0xfffffffc0e0e7810 */ /* 0x010fe40007f3e0ff */
[----:B-----5:R-:W-:-:S02]  /*04f0*/  IADD3 R6, P0, PT, R16, -0x4, RZ ;  /* 0xfffffffc10067810 */ /* 0x020fc40007f1e0ff */
[----:B------:R-:W-:Y:S01]  /*0500*/  IADD3.X R16, PT, PT, R15, -0x1, RZ, P1, !PT ;  /* 0xffffffff0f107810 */ /* 0x000fe20000ffe4ff */
[----:B------:R-:W-:Y:S01]  /*0510*/  IMAD.IADD R15, R0, 0x1, R7 ;  /* 0x00000001000f7824 */ /* 0x000fe200078e0207 */
[----:B------:R-:W-:-:S09]  /*0520*/  IADD3.X R17, PT, PT, R17, -0x1, RZ, P0, !PT ;  /* 0xffffffff11117810 */ /* 0x000fd200007fe4ff */
.L_x_14:
[----:B------:R-:W-:Y:S01]  /*0530*/  ISETP.NE.AND P0, PT, R7, RZ, PT ;  /* 0x000000ff0700720c */ /* 0x000fe20003f05270 */
[----:B------:R-:W-:Y:S01]  /*0540*/  UIADD3 UR4, UPT, UPT, UR4, 0x1, URZ ;  /* 0x0000000104047890 */ /* 0x000fe2000fffe0ff */
[----:B------:R-:W-:Y:S03]  /*0550*/  BSSY.RECONVERGENT B0, `(.L_x_10) ;  /* 0x0000016000007945 */ /* 0x000fe60003800200 */
[----:B------:R-:W-:-:S08]  /*0560*/  UISETP.NE.AND UP0, UPT, UR4, URZ, UPT ;  /* 0x000000ff0400728c */ /* 0x000fd0000bf05270 */
[----:B----4-:R-:W-:Y:S05]  /*0570*/  @!P0 BRA `(.L_x_11) ;  /* 0x0000000000488947 */ /* 0x010fea0003800000 */
[----:B--23--:R-:W-:Y:S01]  /*0580*/  SHF.R.S32.HI R19, RZ, 0x1f, R7 ;  /* 0x0000001fff137819 */ /* 0x00cfe20000011407 */
[----:B------:R-:W2:Y:S01]  /*0590*/  LDG.E.S8 R13, desc[UR6][R2.64] ;  /* 0x00000006020d7981 */ /* 0x000ea2000c1e1300 */
[----:B------:R-:W-:-:S04]  /*05a0*/  LEA R10, P0, R7, R14, 0x2 ;  /* 0x0000000e070a7211 */ /* 0x000fc800078010ff */
[----:B------:R-:W-:-:S05]  /*05b0*/  LEA.HI.X R11, R7, R16, R19, 0x2, P0 ;  /* 0x00000010070b7211 */ /* 0x000fca00000f1413 */
[----:B------:R-:W2:Y:S02]  /*05c0*/  LDG.E R10, desc[UR6][R10.64] ;  /* 0x000000060a0a7981 */ /* 0x000ea4000c1e1900 */
[----:B--2---:R-:W-:-:S13]  /*05d0*/  ISETP.NE.AND P0, PT, R10, R13, PT ;  /* 0x0000000d0a00720c */ /* 0x004fda0003f05270 */
[----:B------:R-:W-:Y:S05]  /*05e0*/  @!P0 BRA `(.L_x_12) ;  /* 0x0000000000208947 */ /* 0x000fea0003800000 */
[----:B------:R-:W-:-:S04]  /*05f0*/  IADD3 R11, P0, PT, R0, R7, RZ ;  /* 0x00000007000b7210 */ /* 0x000fc80007f1e0ff */
[----:B------:R-:W-:Y:S02]  /*0600*/  LEA.HI.X.SX32 R10, R0, R19, 0x1, P0 ;  /* 0x00000013000a7211 */ /* 0x000fe400000f0eff */
[----:B------:R-:W-:-:S04]  /*0610*/  LEA R12, P0, R11, R6, 0x2 ;  /* 0x000000060b0c7211 */ /* 0x000fc800078010ff */
[----:B------:R-:W-:-:S06]  /*0620*/  LEA.HI.X R13, R11, R17, R10, 0x2, P0 ;  /* 0x000000110b0d7211 */ /* 0x000fcc00000f140a */
[----:B------:R-:W2:Y:S01]  /*0630*/  LDG.E R13, desc[UR6][R12.64] ;  /* 0x000000060c0d7981 */ /* 0x000ea2000c1e1900 */
[----:B0-----:R-:W-:-:S05]  /*0640*/  IMAD.WIDE.U32 R10, R15, 0x4, R8 ;  /* 0x000000040f0a7825 */ /* 0x001fca00078e0008 */
[----:B--2---:R0:W-:Y:S01]  /*0650*/  STG.E desc[UR6][R10.64], R13 ;  /* 0x0000000d0a007986 */ /* 0x0041e2000c101906 */
[----:B------:R-:W-:Y:S05]  /*0660*/  BRA `(.L_x_13) ;  /* 0x0000000000107947 */ /* 0x000fea0003800000 */
.L_x_12:
[----:B0-----:R-:W-:-:S05]  /*0670*/  IMAD.WIDE.U32 R10, R15, 0x4, R8 ;  /* 0x000000040f0a7825 */ /* 0x001fca00078e0008 */
[----:B------:R0:W-:Y:S01]  /*0680*/  STG.E desc[UR6][R10.64], R7 ;  /* 0x000000070a007986 */ /* 0x0001e2000c101906 */
[----:B------:R-:W-:Y:S05]  /*0690*/  BRA `(.L_x_13) ;  /* 0x0000000000047947 */ /* 0x000fea0003800000 */
.L_x_11:
[----:B------:R4:W-:Y:S02]  /*06a0*/  STG.E desc[UR6][R4.64], RZ ;  /* 0x000000ff04007986 */ /* 0x0009e4000c101906 */
.L_x_13:
[----:B------:R-:W-:Y:S05]  /*06b0*/  BSYNC.RECONVERGENT B0 ;  /* 0x0000000000007941 */ /* 0x000fea0003800200 */
.L_x_10:
[----:B0-----:R-:W-:Y:S02]  /*06c0*/  VIADD R7, R7, 0x1 ;  /* 0x0000000107077836 */ /* 0x001fe40000000000 */
[----:B------:R-:W-:Y:S01]  /*06d0*/  VIADD R15, R15, 0x1 ;  /* 0x000000010f0f7836 */ /* 0x000fe20000000000 */
[----:B------:R-:W-:Y:S06]  /*06e0*/  BRA.U UP0, `(.L_x_14) ;  /* 0xfffffffd00907547 */ /* 0x000fec000b83ffff */
[----:B------:R-:W-:Y:S05]  /*06f0*/  EXIT ;  /* 0x000000000000794d */ /* 0x000fea0003800000 */
.L_x_15:
        /* <DEDUP_REMOVED lines=16> */
.L_x_17:


//--------------------- .nv.global.init           --------------------------
	.section	.nv.global.init,"aw",@progbits
.nv.global.init:
	.type		POSSIBLE_CHAR,@object
	.size		POSSIBLE_CHAR,(.L_0 - POSSIBLE_CHAR)
POSSIBLE_CHAR:
        /*0000*/ 	.byte	0x41, 0x42, 0x43, 0x44, 0x45, 0x46, 0x47, 0x48, 0x49, 0x4a, 0x4b, 0x4c, 0x4d, 0x4e, 0x4f, 0x50
        /*0010*/ 	.byte	0x51, 0x52, 0x53, 0x54, 0x55, 0x56, 0x57, 0x58, 0x59, 0x5a, 0x00
.L_0:


//--------------------- .nv.shared.reserved.0     --------------------------
	.section	.nv.shared.reserved.0,"aw",@nobits
	.weak		__nv_reservedSMEM_offset_0_alias
	.size		__nv_reservedSMEM_offset_0_alias, 0, 64
	.other		__nv_reservedSMEM_offset_0_alias,@"STO_CUDA_RESERVED_SHARED STV_DEFAULT"
__nv_reservedSMEM_offset_0_alias:
	.zero		0
	.zero		64


//--------------------- .nv.constant0._Z12compute_DistPiS_S_S_iii --------------------------
	.section	.nv.constant0._Z12compute_DistPiS_S_S_iii,"a",@progbits
	.sectionflags	@""
	.align	4
.nv.constant0._Z12compute_DistPiS_S_S_iii:
	.zero		940


//--------------------- .nv.constant0._Z9compute_XPiS_i --------------------------
	.section	.nv.constant0._Z9compute_XPiS_i,"a",@progbits
	.sectionflags	@""
	.align	4
.nv.constant0._Z9compute_XPiS_i:
	.zero		916


//--------------------- SYMBOLS --------------------------

	.type		.nv.reservedSmem.offset0,@object
	.size		.nv.reservedSmem.offset0,0x4
